	.headerflags	@"EF_CUDA_TEXMODE_UNIFIED EF_CUDA_64BIT_ADDRESS EF_CUDA_ACCELERATORS EF_CUDA_SM90 EF_CUDA_VIRTUAL_SM(EF_CUDA_SM90)"
	.elftype	@"ET_EXEC"


//--------------------- .nv.info                  --------------------------
	.section	.nv.info,"",@"SHT_CUDA_INFO"
	.align	4


	//----- nvinfo : EIATTR_REGCOUNT
	.align		4
        /*0000*/ 	.byte	0x04, 0x2f
        /*0002*/ 	.short	(.L_1 - .L_0)
	.align		4
.L_0:
        /*0004*/ 	.word	index@(triton_poi_fused_unsqueeze_2)
        /*0008*/ 	.word	0x0000001c


	//----- nvinfo : EIATTR_MIN_STACK_SIZE
	.align		4
.L_1:
        /*000c*/ 	.byte	0x04, 0x12
        /*000e*/ 	.short	(.L_3 - .L_2)
	.align		4
.L_2:
        /*0010*/ 	.word	index@(triton_poi_fused_unsqueeze_2)
        /*0014*/ 	.word	0x00000000


	//----- nvinfo : EIATTR_FRAME_SIZE
	.align		4
.L_3:
        /*0018*/ 	.byte	0x04, 0x11
        /*001a*/ 	.short	(.L_5 - .L_4)
	.align		4
.L_4:
        /*001c*/ 	.word	index@(triton_poi_fused_unsqueeze_2)
        /*0020*/ 	.word	0x00000000


	//----- nvinfo : EIATTR_MIN_STACK_SIZE
	.align		4
.L_5:
        /*0024*/ 	.byte	0x04, 0x12
        /*0026*/ 	.short	(.L_7 - .L_6)
	.align		4
.L_6:
        /*0028*/ 	.word	index@(triton_poi_fused_unsqueeze_2)
        /*002c*/ 	.word	0x00000000
.L_7:


//--------------------- .nv.info.triton_poi_fused_unsqueeze_2 --------------------------
	.section	.nv.info.triton_poi_fused_unsqueeze_2,"",@"SHT_CUDA_INFO"
	.sectionflags	@""
	.align	4


	//----- nvinfo : EIATTR_CUDA_API_VERSION
	.align		4
        /*0000*/ 	.byte	0x04, 0x37
        /*0002*/ 	.short	(.L_9 - .L_8)
.L_8:
        /*0004*/ 	.word	0x0000007c


	//----- nvinfo : EIATTR_KPARAM_INFO
	.align		4
.L_9:
        /*0008*/ 	.byte	0x04, 0x17
        /*000a*/ 	.short	(.L_11 - .L_10)
.L_10:
        /*000c*/ 	.word	0x00000000
        /*0010*/ 	.short	0x0003
        /*0012*/ 	.short	0x0014
        /*0014*/ 	.byte	0x00, 0xf0, 0x11, 0x00


	//----- nvinfo : EIATTR_KPARAM_INFO
	.align		4
.L_11:
        /*0018*/ 	.byte	0x04, 0x17
        /*001a*/ 	.short	(.L_13 - .L_12)
.L_12:
        /*001c*/ 	.word	0x00000000
        /*0020*/ 	.short	0x0002
        /*0022*/ 	.short	0x0010
        /*0024*/ 	.byte	0x00, 0xf0, 0x11, 0x00


	//----- nvinfo : EIATTR_KPARAM_INFO
	.align		4
.L_13:
        /*0028*/ 	.byte	0x04, 0x17
        /*002a*/ 	.short	(.L_15 - .L_14)
.L_14:
        /*002c*/ 	.word	0x00000000
        /*0030*/ 	.short	0x0001
        /*0032*/ 	.short	0x0008
        /*0034*/ 	.byte	0x00, 0xf4, 0x21, 0x00


	//----- nvinfo : EIATTR_KPARAM_INFO
	.align		4
.L_15:
        /*0038*/ 	.byte	0x04, 0x17
        /*003a*/ 	.short	(.L_17 - .L_16)
.L_16:
        /*003c*/ 	.word	0x00000000
        /*0040*/ 	.short	0x0000
        /*0042*/ 	.short	0x0000
        /*0044*/ 	.byte	0x00, 0xf4, 0x21, 0x00


	//----- nvinfo : EIATTR_SPARSE_MMA_MASK
	.align		4
.L_17:
        /*0048*/ 	.byte	0x03, 0x50
        /*004a*/ 	.short	0x0000


	//----- nvinfo : EIATTR_MAXREG_COUNT
	.align		4
        /*004c*/ 	.byte	0x03, 0x1b
        /*004e*/ 	.short	0x00ff


	//----- nvinfo : EIATTR_EXIT_INSTR_OFFSETS
	.align		4
        /*0050*/ 	.byte	0x04, 0x1c
        /*0052*/ 	.short	(.L_19 - .L_18)


	//   ....[0]....
.L_18:
        /*0054*/ 	.word	0x00000480


	//   ....[1]....
        /*0058*/ 	.word	0x000004d0


	//----- nvinfo : EIATTR_REQNTID
	.align		4
.L_19:
        /*005c*/ 	.byte	0x04, 0x10
        /*005e*/ 	.short	(.L_21 - .L_20)
.L_20:
        /*0060*/ 	.word	0x00000080
        /*0064*/ 	.word	0x00000001
        /*0068*/ 	.word	0x00000001


	//----- nvinfo : EIATTR_CBANK_PARAM_SIZE
	.align		4
.L_21:
        /*006c*/ 	.byte	0x03, 0x19
        /*006e*/ 	.short	0x0018


	//----- nvinfo : EIATTR_PARAM_CBANK
	.align		4
        /*0070*/ 	.byte	0x04, 0x0a
        /*0072*/ 	.short	(.L_23 - .L_22)
	.align		4
.L_22:
        /*0074*/ 	.word	index@(.nv.constant0.triton_poi_fused_unsqueeze_2)
        /*0078*/ 	.short	0x0210
        /*007a*/ 	.short	0x0018


	//----- nvinfo : EIATTR_SW_WAR
	.align		4
.L_23:
        /*007c*/ 	.byte	0x04, 0x36
        /*007e*/ 	.short	(.L_25 - .L_24)
.L_24:
        /*0080*/ 	.word	0x00000008
.L_25:


//--------------------- .nv.callgraph             --------------------------
	.section	.nv.callgraph,"",@"SHT_CUDA_CALLGRAPH"
	.align	4
	.sectionentsize	8
	.align		4
        /*0000*/ 	.word	0x00000000
	.align		4
        /*0004*/ 	.word	0xffffffff
	.align		4
        /*0008*/ 	.word	0x00000000
	.align		4
        /*000c*/ 	.word	0xfffffffe
	.align		4
        /*0010*/ 	.word	0x00000000
	.align		4
        /*0014*/ 	.word	0xfffffffd
	.align		4
        /*0018*/ 	.word	0x00000000
	.align		4
        /*001c*/ 	.word	0xfffffffc


//--------------------- .text.triton_poi_fused_unsqueeze_2 --------------------------
	.section	.text.triton_poi_fused_unsqueeze_2,"ax",@progbits
	.sectionflags	@"SHF_BARRIERS=1"
	.align	128
        .global         triton_poi_fused_unsqueeze_2
        .type           triton_poi_fused_unsqueeze_2,@function
        .size           triton_poi_fused_unsqueeze_2,(.L_x_1 - triton_poi_fused_unsqueeze_2)
        .other          triton_poi_fused_unsqueeze_2,@"STO_CUDA_ENTRY STV_DEFAULT"
triton_poi_fused_unsqueeze_2:
.text.triton_poi_fused_unsqueeze_2:
[----:B------:R-:W0:Y:S02]  /*0000*/  LDC R1, c[0x0][0x28] ;  /* 0x00000a00ff017b82 */ /* 0x000e240000000800 */
[----:B------:R-:W1:Y:S01]  /*0010*/  S2R R2, SR_TID.X ;  /* 0x0000000000027919 */ /* 0x000e620000002100 */
[----:B------:R-:W2:Y:S01]  /*0020*/  LDC.64 R4, c[0x0][0x210] ;  /* 0x00008400ff047b82 */ /* 0x000ea20000000a00 */
[----:B------:R-:W-:Y:S02]  /*0030*/  CS2R R8, SRZ ;  /* 0x0000000000087805 */ /* 0x000fe4000001ff00 */
[----:B------:R-:W-:Y:S01]  /*0040*/  CS2R R10, SRZ ;  /* 0x00000000000a7805 */ /* 0x000fe2000001ff00 */
[----:B------:R-:W3:Y:S01]  /*0050*/  S2R R3, SR_CTAID.Y ;  /* 0x0000000000037919 */ /* 0x000ee20000002600 */
[----:B------:R-:W-:Y:S01]  /*0060*/  ULDC.64 UR6, c[0x0][0x208] ;  /* 0x0000820000067ab9 */ /* 0x000fe20000000a00 */
[----:B------:R-:W4:Y:S01]  /*0070*/  S2R R17, SR_CTAID.X ;  /* 0x0000000000117919 */ /* 0x000f220000002500 */
[----:B-1----:R-:W-:Y:S01]  /*0080*/  SHF.R.U32.HI R16, RZ, 0x2, R2 ;  /* 0x00000002ff107819 */ /* 0x002fe20000011602 */
[----:B------:R-:W-:Y:S02]  /*0090*/  IMAD.SHL.U32 R0, R2, 0x4, RZ ;  /* 0x0000000402007824 */ /* 0x000fe400078e00ff */
[----:B---3--:R-:W-:Y:S01]  /*00a0*/  IMAD.SHL.U32 R3, R3, 0x40, RZ ;  /* 0x0000004003037824 */ /* 0x008fe200078e00ff */
[----:B------:R-:W-:Y:S01]  /*00b0*/  SGXT.U32 R16, R16, 0x5 ;  /* 0x000000051010781a */ /* 0x000fe20000000000 */
[----:B----4-:R-:W-:-:S03]  /*00c0*/  IMAD.SHL.U32 R17, R17, 0x10, RZ ;  /* 0x0000001011117824 */ /* 0x010fc600078e00ff */
[----:B------:R-:W-:Y:S02]  /*00d0*/  LOP3.LUT R6, R3, R16, RZ, 0xfc, !PT ;  /* 0x0000001003067212 */ /* 0x000fe400078efcff */
[----:B------:R-:W-:-:S04]  /*00e0*/  LOP3.LUT R7, R17, 0xc, R0, 0xf8, !PT ;  /* 0x0000000c11077812 */ /* 0x000fc800078ef800 */
[----:B------:R-:W-:Y:S01]  /*00f0*/  ISETP.GE.AND P0, PT, R7, 0x10, PT ;  /* 0x000000100700780c */ /* 0x000fe20003f06270 */
[----:B------:R-:W-:-:S04]  /*0100*/  IMAD R6, R6, 0x10, R7 ;  /* 0x0000001006067824 */ /* 0x000fc800078e0207 */
[C---:B------:R-:W-:Y:S02]  /*0110*/  VIADD R13, R6.reuse, 0x4000 ;  /* 0x00004000060d7836 */ /* 0x040fe40000000000 */
[----:B------:R-:W-:Y:S02]  /*0120*/  VIADD R15, R6, 0x4200 ;  /* 0x00004200060f7836 */ /* 0x000fe40000000000 */
[----:B--2---:R-:W-:Y:S01]  /*0130*/  IMAD.WIDE R12, R13, 0x4, R4 ;  /* 0x000000040d0c7825 */ /* 0x004fe200078e0204 */
[----:B------:R-:W-:-:S03]  /*0140*/  CS2R R6, SRZ ;  /* 0x0000000000067805 */ /* 0x000fc6000001ff00 */
[----:B------:R-:W-:Y:S01]  /*0150*/  IMAD.WIDE R14, R15, 0x4, R4 ;  /* 0x000000040f0e7825 */ /* 0x000fe200078e0204 */
[----:B------:R-:W-:Y:S01]  /*0160*/  CS2R R4, SRZ ;  /* 0x0000000000047805 */ /* 0x000fe2000001ff00 */
[----:B------:R1:W2:Y:S05]  /*0170*/  @!P0 LDG.E.EL.128 R8, desc[UR6][R12.64] ;  /* 0x000000060c088981 */ /* 0x0002aa000c2e1d00 */
[----:B------:R3:W4:Y:S01]  /*0180*/  @!P0 LDG.E.EL.128 R4, desc[UR6][R14.64] ;  /* 0x000000060e048981 */ /* 0x000722000c2e1d00 */
[----:B------:R-:W5:Y:S01]  /*0190*/  S2UR UR5, SR_CgaCtaId ;  /* 0x00000000000579c3 */ /* 0x000f620000008800 */
[C---:B------:R-:W-:Y:S01]  /*01a0*/  IMAD.SHL.U32 R18, R2.reuse, 0x100, RZ ;  /* 0x0000010002127824 */ /* 0x040fe200078e00ff */
[----:B------:R-:W-:Y:S01]  /*01b0*/  UMOV UR4, 0x400 ;  /* 0x0000040000047882 */ /* 0x000fe20000000000 */
[----:B------:R-:W-:-:S02]  /*01c0*/  LOP3.LUT R24, R2, 0x70, RZ, 0xc0, !PT ;  /* 0x0000007002187812 */ /* 0x000fc400078ec0ff */
[----:B------:R-:W-:Y:S02]  /*01d0*/  SHF.R.U32.HI R2, RZ, 0x4, R2 ;  /* 0x00000004ff027819 */ /* 0x000fe40000011602 */
[----:B------:R-:W-:Y:S02]  /*01e0*/  LOP3.LUT R19, R18, 0x300, RZ, 0xc0, !PT ;  /* 0x0000030012137812 */ /* 0x000fe400078ec0ff */
[----:B------:R-:W-:Y:S02]  /*01f0*/  SGXT.U32 R2, R2, 0x3 ;  /* 0x000000030202781a */ /* 0x000fe40000000000 */
[C---:B-1----:R-:W-:Y:S02]  /*0200*/  LOP3.LUT R12, R19.reuse, 0x40, RZ, 0xfc, !PT ;  /* 0x00000040130c7812 */ /* 0x042fe400078efcff */
[C---:B------:R-:W-:Y:S02]  /*0210*/  LOP3.LUT R18, R19.reuse, 0x80, RZ, 0xfc, !PT ;  /* 0x0000008013127812 */ /* 0x040fe400078efcff */
[----:B------:R-:W-:-:S02]  /*0220*/  LOP3.LUT R16, R19, R16, RZ, 0xfc, !PT ;  /* 0x0000001013107212 */ /* 0x000fc400078efcff */
[----:B------:R-:W-:Y:S02]  /*0230*/  LOP3.LUT R20, R19, 0xc0, RZ, 0xfc, !PT ;  /* 0x000000c013147812 */ /* 0x000fe400078efcff */
[----:B------:R-:W-:-:S04]  /*0240*/  LOP3.LUT R17, R17, R2, RZ, 0xfc, !PT ;  /* 0x0000000211117212 */ /* 0x000fc800078efcff */
[----:B------:R-:W-:Y:S01]  /*0250*/  ISETP.GE.AND P1, PT, R17, 0x10, PT ;  /* 0x000000101100780c */ /* 0x000fe20003f26270 */
[----:B-----5:R-:W-:-:S06]  /*0260*/  UPRMT UR4, UR5, 0x654, UR4 ;  /* 0x0000065405047896 */ /* 0x020fcc0008000004 */
[----:B------:R-:W-:Y:S02]  /*0270*/  LEA.HI R19, R19, UR4, RZ, 0x1e ;  /* 0x0000000413137c11 */ /* 0x000fe4000f8ff0ff */
[----:B------:R-:W-:Y:S02]  /*0280*/  LEA.HI R13, R12, UR4, RZ, 0x1e ;  /* 0x000000040c0d7c11 */ /* 0x000fe4000f8ff0ff */
[----:B---3--:R-:W-:Y:S01]  /*0290*/  LEA.HI R15, R18, UR4, RZ, 0x1e ;  /* 0x00000004120f7c11 */ /* 0x008fe2000f8ff0ff */
[----:B------:R-:W-:Y:S01]  /*02a0*/  IMAD R21, R16, 0x4, R19 ;  /* 0x0000000410157824 */ /* 0x000fe200078e0213 */
[----:B------:R-:W-:Y:S01]  /*02b0*/  LEA.HI R25, R20, UR4, RZ, 0x1e ;  /* 0x0000000414197c11 */ /* 0x000fe2000f8ff0ff */
[C---:B------:R-:W-:Y:S01]  /*02c0*/  IMAD R20, R16.reuse, 0x4, R13 ;  /* 0x0000000410147824 */ /* 0x040fe200078e020d */
[----:B------:R-:W1:Y:S01]  /*02d0*/  LDC.64 R18, c[0x0][0x218] ;  /* 0x00008600ff127b82 */ /* 0x000e620000000a00 */
[C---:B------:R-:W-:Y:S02]  /*02e0*/  IMAD R23, R16.reuse, 0x4, R15 ;  /* 0x0000000410177824 */ /* 0x040fe400078e020f */
[----:B------:R-:W-:Y:S01]  /*02f0*/  IMAD R22, R16, 0x4, R25 ;  /* 0x0000000410167824 */ /* 0x000fe200078e0219 */
[----:B------:R-:W-:Y:S01]  /*0300*/  LOP3.LUT R16, R0, 0x1fc, RZ, 0xc0, !PT ;  /* 0x000001fc00107812 */ /* 0x000fe200078ec0ff */
[----:B------:R-:W-:Y:S01]  /*0310*/  VIADD R13, R24, UR4 ;  /* 0x00000004180d7c36 */ /* 0x000fe20008000000 */
[----:B------:R-:W-:-:S02]  /*0320*/  LOP3.LUT R0, R3, 0x3c, R0, 0xf8, !PT ;  /* 0x0000003c03007812 */ /* 0x000fc400078ef800 */
[C---:B------:R-:W-:Y:S01]  /*0330*/  LOP3.LUT R2, R16.reuse, 0x200, RZ, 0xfc, !PT ;  /* 0x0000020010027812 */ /* 0x040fe200078efcff */
[----:B------:R-:W-:Y:S02]  /*0340*/  IMAD R13, R16, 0x4, R13 ;  /* 0x00000004100d7824 */ /* 0x000fe400078e020d */
[----:B------:R-:W-:Y:S01]  /*0350*/  IMAD R3, R17, 0x400, R0 ;  /* 0x0000040011037824 */ /* 0x000fe200078e0200 */
[----:B------:R-:W-:Y:S01]  /*0360*/  SHF.R.U32.HI R2, RZ, 0x2, R2 ;  /* 0x00000002ff027819 */ /* 0x000fe20000011602 */
[----:B--2---:R-:W-:Y:S04]  /*0370*/  STS [R21], R8 ;  /* 0x0000000815007388 */ /* 0x004fe80000000800 */
[----:B------:R-:W-:Y:S04]  /*0380*/  STS [R20+0x100], R9 ;  /* 0x0001000914007388 */ /* 0x000fe80000000800 */
[----:B------:R-:W-:Y:S04]  /*0390*/  STS [R23+0x200], R10 ;  /* 0x0002000a17007388 */ /* 0x000fe80000000800 */
[----:B------:R-:W-:Y:S04]  /*03a0*/  STS [R22+0x300], R11 ;  /* 0x0003000b16007388 */ /* 0x000fe80000000800 */
[----:B----4-:R2:W-:Y:S04]  /*03b0*/  STS [R21+0x80], R4 ;  /* 0x0000800415007388 */ /* 0x0105e80000000800 */
[----:B------:R3:W-:Y:S04]  /*03c0*/  STS [R20+0x180], R5 ;  /* 0x0001800514007388 */ /* 0x0007e80000000800 */
[----:B------:R-:W-:Y:S01]  /*03d0*/  STS [R23+0x280], R6 ;  /* 0x0002800617007388 */ /* 0x000fe20000000800 */
[----:B--2---:R-:W-:Y:S01]  /*03e0*/  LOP3.LUT R4, R2, 0xf0, RZ, 0xc0, !PT ;  /* 0x000000f002047812 */ /* 0x004fe200078ec0ff */
[----:B-1----:R-:W-:-:S02]  /*03f0*/  IMAD.WIDE R2, R3, 0x4, R18 ;  /* 0x0000000403027825 */ /* 0x002fc400078e0212 */
[----:B------:R1:W-:Y:S01]  /*0400*/  STS [R22+0x380], R7 ;  /* 0x0003800716007388 */ /* 0x0003e20000000800 */
[----:B---3--:R-:W-:Y:S01]  /*0410*/  LOP3.LUT R5, R17, 0x8, RZ, 0xfc, !PT ;  /* 0x0000000811057812 */ /* 0x008fe200078efcff */
[----:B------:R-:W-:Y:S03]  /*0420*/  BAR.SYNC.DEFER_BLOCKING 0x0 ;  /* 0x0000000000007b1d */ /* 0x000fe60000010000 */
[----:B------:R-:W-:Y:S01]  /*0430*/  ISETP.GE.AND P0, PT, R5, 0x10, PT ;  /* 0x000000100500780c */ /* 0x000fe20003f06270 */
[----:B-1----:R-:W-:-:S04]  /*0440*/  VIADD R7, R4, UR4 ;  /* 0x0000000404077c36 */ /* 0x002fc80008000000 */
[----:B------:R-:W-:Y:S01]  /*0450*/  IMAD R7, R16, 0x4, R7 ;  /* 0x0000000410077824 */ /* 0x000fe200078e0207 */
[----:B------:R-:W1:Y:S04]  /*0460*/  LDS.128 R12, [R13] ;  /* 0x000000000d0c7984 */ /* 0x000e680000000c00 */
[----:B-1----:R1:W-:Y:S03]  /*0470*/  @!P1 STG.E.128 desc[UR6][R2.64], R12 ;  /* 0x0000000c02009986 */ /* 0x0023e6000c101d06 */
[----:B------:R-:W-:Y:S05]  /*0480*/  @P0 EXIT ;  /* 0x000000000000094d */ /* 0x000fea0003800000 */
[----:B------:R-:W0:Y:S01]  /*0490*/  LDS.128 R8, [R7+0x800] ;  /* 0x0008000007087984 */ /* 0x000e220000000c00 */
[----:B------:R-:W-:-:S04]  /*04a0*/  IMAD R5, R5, 0x400, R0 ;  /* 0x0000040005057824 */ /* 0x000fc800078e0200 */
[----:B------:R-:W-:-:S05]  /*04b0*/  IMAD.WIDE R18, R5, 0x4, R18 ;  /* 0x0000000405127825 */ /* 0x000fca00078e0212 */
[----:B0-----:R-:W-:Y:S01]  /*04c0*/  STG.E.128 desc[UR6][R18.64], R8 ;  /* 0x0000000812007986 */ /* 0x001fe2000c101d06 */
[----:B------:R-:W-:Y:S05]  /*04d0*/  EXIT ;  /* 0x000000000000794d */ /* 0x000fea0003800000 */
.L_x_0:
[----:B------:R-:W-:-:S00]  /*04e0*/  BRA `(.L_x_0) ;  /* 0xfffffffc00fc7947 */ /* 0x000fc0000383ffff */
[----:B------:R-:W-:-:S00]  /*04f0*/  NOP ;  /* 0x0000000000007918 */ /* 0x000fc00000000000 */
        /* <DEDUP_REMOVED lines=8> */
.L_x_1:


//--------------------- .nv.shared.triton_poi_fused_unsqueeze_2 --------------------------
	.section	.nv.shared.triton_poi_fused_unsqueeze_2,"aw",@nobits
	.sectionflags	@""
	.align	16
	.zero		1024


//--------------------- .nv.constant0.triton_poi_fused_unsqueeze_2 --------------------------
	.section	.nv.constant0.triton_poi_fused_unsqueeze_2,"a",@progbits
	.sectionflags	@""
	.align	4
.nv.constant0.triton_poi_fused_unsqueeze_2:
	.zero		552
